//
// Generated by NVIDIA NVVM Compiler
//
// Compiler Build ID: CL-36424714
// Cuda compilation tools, release 13.0, V13.0.88
// Based on NVVM 20.0.0
//

.version 9.0
.target sm_100
.address_size 64

	// .globl	_Z10scanKernalPfS_
.extern .func  (.param .b32 func_retval0) vprintf
(
	.param .b64 vprintf_param_0,
	.param .b64 vprintf_param_1
)
;
.extern .func  (.param .b64 func_retval0) malloc
(
	.param .b64 malloc_param_0
)
;
// _ZZ10scanKernalPfS_E4temp has been demoted
// _ZZ9finalScanPfS_S_E8addifier has been demoted
// _ZZ9finalScanPfS_S_E4temp has been demoted
.global .align 1 .b8 $str[14] = {66, 76, 79, 67, 75, 32, 68, 73, 77, 58, 32, 37, 105};

.visible .entry _Z10scanKernalPfS_(
	.param .u64 .ptr .align 1 _Z10scanKernalPfS__param_0,
	.param .u64 .ptr .align 1 _Z10scanKernalPfS__param_1
)
{
	.local .align 8 .b8 	__local_depot0[8];
	.reg .b64 	%SP;
	.reg .b64 	%SPL;
	.reg .pred 	%p<11>;
	.reg .b32 	%r<18>;
	.reg .b32 	%f<33>;
	.reg .b64 	%rd<72>;
	// demoted variable
	.shared .align 8 .u64 _ZZ10scanKernalPfS_E4temp;
	mov.u64 	%SPL, __local_depot0;
	cvta.local.u64 	%SP, %SPL;
	ld.param.u64 	%rd2, [_Z10scanKernalPfS__param_0];
	ld.param.u64 	%rd1, [_Z10scanKernalPfS__param_1];
	cvta.to.global.u64 	%rd3, %rd2;
	add.u64 	%rd4, %SP, 0;
	add.u64 	%rd5, %SPL, 0;
	mov.u32 	%r3, %ntid.x;
	mov.u32 	%r4, %ctaid.x;
	mov.u32 	%r1, %tid.x;
	mad.lo.s32 	%r2, %r3, %r4, %r1;
	bar.sync 	0;
	shl.b32 	%r5, %r3, 2;
	cvt.u64.u32 	%rd6, %r5;
	{ // callseq 0, 0
	.param .b64 param0;
	st.param.b64 	[param0], %rd6;
	.param .b64 retval0;
	call.uni (retval0), 
	malloc, 
	(
	param0
	);
	ld.param.b64 	%rd7, [retval0];
	} // callseq 0
	st.shared.u64 	[_ZZ10scanKernalPfS_E4temp], %rd7;
	bar.sync 	0;
	mul.wide.s32 	%rd9, %r2, 4;
	add.s64 	%rd10, %rd3, %rd9;
	ld.global.f32 	%f1, [%rd10];
	ld.shared.u64 	%rd11, [_ZZ10scanKernalPfS_E4temp];
	mul.wide.u32 	%rd12, %r1, 4;
	add.s64 	%rd13, %rd11, %rd12;
	st.f32 	[%rd13], %f1;
	bar.sync 	0;
	st.local.u32 	[%rd5], %r3;
	mov.u64 	%rd14, $str;
	cvta.global.u64 	%rd15, %rd14;
	{ // callseq 1, 0
	.param .b64 param0;
	st.param.b64 	[param0], %rd15;
	.param .b64 param1;
	st.param.b64 	[param1], %rd4;
	.param .b32 retval0;
	call.uni (retval0), 
	vprintf, 
	(
	param0, 
	param1
	);
	ld.param.b32 	%r6, [retval0];
	} // callseq 1
	setp.eq.s32 	%p1, %r1, 0;
	@%p1 bra 	$L__BB0_2;
	ld.shared.u64 	%rd16, [_ZZ10scanKernalPfS_E4temp];
	add.s32 	%r8, %r1, -1;
	mul.wide.u32 	%rd17, %r8, 4;
	add.s64 	%rd18, %rd16, %rd17;
	ld.f32 	%f2, [%rd18];
	add.s64 	%rd20, %rd16, %rd12;
	ld.f32 	%f3, [%rd20];
	add.f32 	%f4, %f2, %f3;
	st.f32 	[%rd20], %f4;
$L__BB0_2:
	bar.sync 	0;
	setp.lt.u32 	%p2, %r1, 2;
	@%p2 bra 	$L__BB0_4;
	ld.shared.u64 	%rd21, [_ZZ10scanKernalPfS_E4temp];
	add.s32 	%r9, %r1, -2;
	mul.wide.u32 	%rd22, %r9, 4;
	add.s64 	%rd23, %rd21, %rd22;
	ld.f32 	%f5, [%rd23];
	add.s64 	%rd25, %rd21, %rd12;
	ld.f32 	%f6, [%rd25];
	add.f32 	%f7, %f5, %f6;
	st.f32 	[%rd25], %f7;
$L__BB0_4:
	bar.sync 	0;
	setp.lt.u32 	%p3, %r1, 4;
	@%p3 bra 	$L__BB0_6;
	ld.shared.u64 	%rd26, [_ZZ10scanKernalPfS_E4temp];
	add.s32 	%r10, %r1, -4;
	mul.wide.u32 	%rd27, %r10, 4;
	add.s64 	%rd28, %rd26, %rd27;
	ld.f32 	%f8, [%rd28];
	add.s64 	%rd30, %rd26, %rd12;
	ld.f32 	%f9, [%rd30];
	add.f32 	%f10, %f8, %f9;
	st.f32 	[%rd30], %f10;
$L__BB0_6:
	bar.sync 	0;
	setp.lt.u32 	%p4, %r1, 8;
	@%p4 bra 	$L__BB0_8;
	ld.shared.u64 	%rd31, [_ZZ10scanKernalPfS_E4temp];
	add.s32 	%r11, %r1, -8;
	mul.wide.u32 	%rd32, %r11, 4;
	add.s64 	%rd33, %rd31, %rd32;
	ld.f32 	%f11, [%rd33];
	add.s64 	%rd35, %rd31, %rd12;
	ld.f32 	%f12, [%rd35];
	add.f32 	%f13, %f11, %f12;
	st.f32 	[%rd35], %f13;
$L__BB0_8:
	bar.sync 	0;
	setp.lt.u32 	%p5, %r1, 16;
	@%p5 bra 	$L__BB0_10;
	ld.shared.u64 	%rd36, [_ZZ10scanKernalPfS_E4temp];
	add.s32 	%r12, %r1, -16;
	mul.wide.u32 	%rd37, %r12, 4;
	add.s64 	%rd38, %rd36, %rd37;
	ld.f32 	%f14, [%rd38];
	add.s64 	%rd40, %rd36, %rd12;
	ld.f32 	%f15, [%rd40];
	add.f32 	%f16, %f14, %f15;
	st.f32 	[%rd40], %f16;
$L__BB0_10:
	bar.sync 	0;
	setp.lt.u32 	%p6, %r1, 32;
	@%p6 bra 	$L__BB0_12;
	ld.shared.u64 	%rd41, [_ZZ10scanKernalPfS_E4temp];
	add.s32 	%r13, %r1, -32;
	mul.wide.u32 	%rd42, %r13, 4;
	add.s64 	%rd43, %rd41, %rd42;
	ld.f32 	%f17, [%rd43];
	add.s64 	%rd45, %rd41, %rd12;
	ld.f32 	%f18, [%rd45];
	add.f32 	%f19, %f17, %f18;
	st.f32 	[%rd45], %f19;
$L__BB0_12:
	bar.sync 	0;
	setp.lt.u32 	%p7, %r1, 64;
	@%p7 bra 	$L__BB0_14;
	ld.shared.u64 	%rd46, [_ZZ10scanKernalPfS_E4temp];
	add.s32 	%r14, %r1, -64;
	mul.wide.u32 	%rd47, %r14, 4;
	add.s64 	%rd48, %rd46, %rd47;
	ld.f32 	%f20, [%rd48];
	add.s64 	%rd50, %rd46, %rd12;
	ld.f32 	%f21, [%rd50];
	add.f32 	%f22, %f20, %f21;
	st.f32 	[%rd50], %f22;
$L__BB0_14:
	bar.sync 	0;
	setp.lt.u32 	%p8, %r1, 128;
	@%p8 bra 	$L__BB0_16;
	ld.shared.u64 	%rd51, [_ZZ10scanKernalPfS_E4temp];
	add.s32 	%r15, %r1, -128;
	mul.wide.u32 	%rd52, %r15, 4;
	add.s64 	%rd53, %rd51, %rd52;
	ld.f32 	%f23, [%rd53];
	add.s64 	%rd55, %rd51, %rd12;
	ld.f32 	%f24, [%rd55];
	add.f32 	%f25, %f23, %f24;
	st.f32 	[%rd55], %f25;
$L__BB0_16:
	bar.sync 	0;
	setp.lt.u32 	%p9, %r1, 256;
	@%p9 bra 	$L__BB0_18;
	ld.shared.u64 	%rd56, [_ZZ10scanKernalPfS_E4temp];
	add.s32 	%r16, %r1, -256;
	mul.wide.u32 	%rd57, %r16, 4;
	add.s64 	%rd58, %rd56, %rd57;
	ld.f32 	%f26, [%rd58];
	add.s64 	%rd60, %rd56, %rd12;
	ld.f32 	%f27, [%rd60];
	add.f32 	%f28, %f26, %f27;
	st.f32 	[%rd60], %f28;
$L__BB0_18:
	bar.sync 	0;
	setp.lt.u32 	%p10, %r1, 512;
	@%p10 bra 	$L__BB0_20;
	ld.shared.u64 	%rd61, [_ZZ10scanKernalPfS_E4temp];
	add.s32 	%r17, %r1, -512;
	mul.wide.u32 	%rd62, %r17, 4;
	add.s64 	%rd63, %rd61, %rd62;
	ld.f32 	%f29, [%rd63];
	add.s64 	%rd65, %rd61, %rd12;
	ld.f32 	%f30, [%rd65];
	add.f32 	%f31, %f29, %f30;
	st.f32 	[%rd65], %f31;
$L__BB0_20:
	bar.sync 	0;
	cvta.to.global.u64 	%rd66, %rd1;
	ld.shared.u64 	%rd67, [_ZZ10scanKernalPfS_E4temp];
	add.s64 	%rd69, %rd67, %rd12;
	ld.f32 	%f32, [%rd69];
	add.s64 	%rd71, %rd66, %rd9;
	st.global.f32 	[%rd71], %f32;
	ret;

}
	// .globl	_Z9finalScanPfS_S_
.visible .entry _Z9finalScanPfS_S_(
	.param .u64 .ptr .align 1 _Z9finalScanPfS_S__param_0,
	.param .u64 .ptr .align 1 _Z9finalScanPfS_S__param_1,
	.param .u64 .ptr .align 1 _Z9finalScanPfS_S__param_2
)
{
	.local .align 8 .b8 	__local_depot1[8];
	.reg .b64 	%SP;
	.reg .b64 	%SPL;
	.reg .pred 	%p<3>;
	.reg .b32 	%r<10>;
	.reg .b32 	%f<7>;
	.reg .b64 	%rd<35>;
	// demoted variable
	.shared .align 8 .u64 _ZZ9finalScanPfS_S_E8addifier;
	// demoted variable
	.shared .align 8 .u64 _ZZ9finalScanPfS_S_E4temp;
	mov.u64 	%SPL, __local_depot1;
	cvta.local.u64 	%SP, %SPL;
	ld.param.u64 	%rd1, [_Z9finalScanPfS_S__param_0];
	ld.param.u64 	%rd2, [_Z9finalScanPfS_S__param_1];
	ld.param.u64 	%rd3, [_Z9finalScanPfS_S__param_2];
	mov.u32 	%r1, %ntid.x;
	mov.u32 	%r2, %ctaid.x;
	mov.u32 	%r3, %tid.x;
	mad.lo.s32 	%r4, %r1, %r2, %r3;
	{ // callseq 2, 0
	.param .b64 param0;
	st.param.b64 	[param0], 128;
	.param .b64 retval0;
	call.uni (retval0), 
	malloc, 
	(
	param0
	);
	ld.param.b64 	%rd4, [retval0];
	} // callseq 2
	st.shared.u64 	[_ZZ9finalScanPfS_S_E8addifier], %rd4;
	bar.sync 	0;
	setp.eq.s32 	%p1, %r2, 0;
	@%p1 bra 	$L__BB1_2;
	cvta.to.global.u64 	%rd6, %rd2;
	add.s32 	%r5, %r2, -1;
	mul.wide.u32 	%rd7, %r5, 4;
	add.s64 	%rd8, %rd6, %rd7;
	ld.global.f32 	%f1, [%rd8];
	ld.shared.u64 	%rd9, [_ZZ9finalScanPfS_S_E8addifier];
	add.s64 	%rd10, %rd9, %rd7;
	st.f32 	[%rd10], %f1;
$L__BB1_2:
	setp.eq.s32 	%p2, %r2, 0;
	bar.sync 	0;
	shl.b32 	%r6, %r1, 2;
	cvt.u64.u32 	%rd11, %r6;
	{ // callseq 3, 0
	.param .b64 param0;
	st.param.b64 	[param0], %rd11;
	.param .b64 retval0;
	call.uni (retval0), 
	malloc, 
	(
	param0
	);
	ld.param.b64 	%rd12, [retval0];
	} // callseq 3
	st.shared.u64 	[_ZZ9finalScanPfS_S_E4temp], %rd12;
	cvta.to.global.u64 	%rd14, %rd1;
	mul.wide.s32 	%rd15, %r4, 4;
	add.s64 	%rd16, %rd14, %rd15;
	ld.global.f32 	%f2, [%rd16];
	mul.wide.u32 	%rd17, %r3, 4;
	add.s64 	%rd18, %rd12, %rd17;
	st.f32 	[%rd18], %f2;
	bar.sync 	0;
	add.u64 	%rd19, %SP, 0;
	add.u64 	%rd20, %SPL, 0;
	st.local.u32 	[%rd20], %r1;
	mov.u64 	%rd21, $str;
	cvta.global.u64 	%rd22, %rd21;
	{ // callseq 4, 0
	.param .b64 param0;
	st.param.b64 	[param0], %rd22;
	.param .b64 param1;
	st.param.b64 	[param1], %rd19;
	.param .b32 retval0;
	call.uni (retval0), 
	vprintf, 
	(
	param0, 
	param1
	);
	ld.param.b32 	%r7, [retval0];
	} // callseq 4
	@%p2 bra 	$L__BB1_4;
	ld.shared.u64 	%rd23, [_ZZ9finalScanPfS_S_E4temp];
	add.s64 	%rd25, %rd23, %rd17;
	ld.f32 	%f3, [%rd25];
	ld.shared.u64 	%rd26, [_ZZ9finalScanPfS_S_E8addifier];
	add.s32 	%r9, %r2, -1;
	mul.wide.u32 	%rd27, %r9, 4;
	add.s64 	%rd28, %rd26, %rd27;
	ld.f32 	%f4, [%rd28];
	add.f32 	%f5, %f3, %f4;
	st.f32 	[%rd25], %f5;
	bar.sync 	0;
$L__BB1_4:
	cvta.to.global.u64 	%rd29, %rd3;
	ld.shared.u64 	%rd30, [_ZZ9finalScanPfS_S_E4temp];
	add.s64 	%rd32, %rd30, %rd17;
	ld.f32 	%f6, [%rd32];
	add.s64 	%rd34, %rd29, %rd15;
	st.global.f32 	[%rd34], %f6;
	ret;

}


// ===== COMPILED SASS (sm_100) =====

	.target	sm_100

	.elftype	@"ET_EXEC"


//--------------------- .note.nv.tkinfo           --------------------------
	.section	.note.nv.tkinfo,"",@"SHT_NOTE"
	.sectionflags	@"SHF_NOTE_NV_TKINFO"
	.tkinfo
        /*0018*/ 	.word	0x00000002
        /*0030*/ 	.string	""
        /*0030*/ 	.string	"ptxas"
        /*0030*/ 	.string	"Cuda compilation tools, release 13.0, V13.0.88"
        /*0030*/ 	.string	"Build cuda_13.0.r13.0/compiler.36424714_0"
        /*0030*/ 	.string	"-arch sm_100 -m 64 "



//--------------------- .note.nv.cuinfo           --------------------------
	.section	.note.nv.cuinfo,"",@"SHT_NOTE"
	.sectionflags	@"SHF_NOTE_NV_CUINFO"
        /*0018*/ 	.short	0x0002
        /*001a*/ 	.short	0x0064
        /*001c*/ 	.short	0x0082
	.zero		2


//--------------------- .nv.info                  --------------------------
	.section	.nv.info,"",@"SHT_CUDA_INFO"
	.align	4


	//----- nvinfo : EIATTR_REGCOUNT
	.align		4
        /*0000*/ 	.byte	0x04, 0x2f
        /*0002*/ 	.short	(.L_2 - .L_1)
	.align		4
.L_1:
        /*0004*/ 	.word	index@(_Z10scanKernalPfS_)
        /*0008*/ 	.word	0x00000018


	//----- nvinfo : EIATTR_FRAME_SIZE
	.align		4
.L_2:
        /*000c*/ 	.byte	0x04, 0x11
        /*000e*/ 	.short	(.L_4 - .L_3)
	.align		4
.L_3:
        /*0010*/ 	.word	index@(_Z10scanKernalPfS_)
        /*0014*/ 	.word	0x00000008


	//----- nvinfo : EIATTR_REGCOUNT
	.align		4
.L_4:
        /*0018*/ 	.byte	0x04, 0x2f
        /*001a*/ 	.short	(.L_6 - .L_5)
	.align		4
.L_5:
        /*001c*/ 	.word	index@(_Z9finalScanPfS_S_)
        /*0020*/ 	.word	0x0000001a


	//----- nvinfo : EIATTR_FRAME_SIZE
	.align		4
.L_6:
        /*0024*/ 	.byte	0x04, 0x11
        /*0026*/ 	.short	(.L_8 - .L_7)
	.align		4
.L_7:
        /*0028*/ 	.word	index@(_Z9finalScanPfS_S_)
        /*002c*/ 	.word	0x00000008


	//----- nvinfo : EIATTR_MIN_STACK_SIZE
	.align		4
.L_8:
        /*0030*/ 	.byte	0x04, 0x12
        /*0032*/ 	.short	(.L_10 - .L_9)
	.align		4
.L_9:
        /*0034*/ 	.word	index@(_Z9finalScanPfS_S_)
        /*0038*/ 	.word	0x00000008


	//----- nvinfo : EIATTR_MIN_STACK_SIZE
	.align		4
.L_10:
        /*003c*/ 	.byte	0x04, 0x12
        /*003e*/ 	.short	(.L_12 - .L_11)
	.align		4
.L_11:
        /*0040*/ 	.word	index@(_Z10scanKernalPfS_)
        /*0044*/ 	.word	0x00000008
.L_12:


//--------------------- .nv.compat                --------------------------
	.section	.nv.compat,"",@"SHT_CUDA_COMPAT_INFO"
	.align	4
        /*0000*/ 	.byte	0x02, 0x09, 0x00, 0x00, 0x02, 0x02, 0x01, 0x00, 0x02, 0x05, 0x05, 0x00, 0x03, 0x07, 0x01, 0x01
        /*0010*/ 	.byte	0x02, 0x03, 0x00, 0x00, 0x02, 0x06, 0x01, 0x00, 0x04, 0x0b, 0x08, 0x00, 0x09, 0x00, 0x00, 0x00
        /*0020*/ 	.byte	0x00, 0x00, 0x00, 0x00


//--------------------- .nv.info._Z9finalScanPfS_S_ --------------------------
	.section	.nv.info._Z9finalScanPfS_S_,"",@"SHT_CUDA_INFO"
	.sectionflags	@""
	.align	4


	//----- nvinfo : EIATTR_CUDA_API_VERSION
	.align		4
        /*0000*/ 	.byte	0x04, 0x37
        /*0002*/ 	.short	(.L_14 - .L_13)
.L_13:
        /*0004*/ 	.word	0x00000082


	//----- nvinfo : EIATTR_KPARAM_INFO
	.align		4
.L_14:
        /*0008*/ 	.byte	0x04, 0x17
        /*000a*/ 	.short	(.L_16 - .L_15)
.L_15:
        /*000c*/ 	.word	0x00000000
        /*0010*/ 	.short	0x0002
        /*0012*/ 	.short	0x0010
        /*0014*/ 	.byte	0x00, 0xf5, 0x21, 0x00


	//----- nvinfo : EIATTR_KPARAM_INFO
	.align		4
.L_16:
        /*0018*/ 	.byte	0x04, 0x17
        /*001a*/ 	.short	(.L_18 - .L_17)
.L_17:
        /*001c*/ 	.word	0x00000000
        /*0020*/ 	.short	0x0001
        /*0022*/ 	.short	0x0008
        /*0024*/ 	.byte	0x00, 0xf5, 0x21, 0x00


	//----- nvinfo : EIATTR_KPARAM_INFO
	.align		4
.L_18:
        /*0028*/ 	.byte	0x04, 0x17
        /*002a*/ 	.short	(.L_20 - .L_19)
.L_19:
        /*002c*/ 	.word	0x00000000
        /*0030*/ 	.short	0x0000
        /*0032*/ 	.short	0x0000
        /*0034*/ 	.byte	0x00, 0xf5, 0x21, 0x00


	//----- nvinfo : EIATTR_SPARSE_MMA_MASK
	.align		4
.L_20:
        /*0038*/ 	.byte	0x03, 0x50
        /*003a*/ 	.short	0x0000


	//----- nvinfo : EIATTR_MAXREG_COUNT
	.align		4
        /*003c*/ 	.byte	0x03, 0x1b
        /*003e*/ 	.short	0x00ff


	//----- nvinfo : EIATTR_NUM_BARRIERS
	.align		4
        /*0040*/ 	.byte	0x02, 0x4c
        /*0042*/ 	.byte	0x01
	.zero		1


	//----- nvinfo : EIATTR_EXTERNS
	.align		4
        /*0044*/ 	.byte	0x04, 0x0f
        /*0046*/ 	.short	(.L_22 - .L_21)


	//   ....[0]....
	.align		4
.L_21:
        /*0048*/ 	.word	index@(vprintf)


	//   ....[1]....
	.align		4
        /*004c*/ 	.word	index@(malloc)


	//----- nvinfo : EIATTR_MERCURY_ISA_VERSION
	.align		4
.L_22:
        /*0050*/ 	.byte	0x03, 0x5f
        /*0052*/ 	.short	0x0101


	//----- nvinfo : EIATTR_VRC_CTA_INIT_COUNT
	.align		4
        /*0054*/ 	.byte	0x02, 0x4a
	.zero		1
	.zero		1


	//----- nvinfo : EIATTR_SYSCALL_OFFSETS
	.align		4
        /*0058*/ 	.byte	0x04, 0x46
        /*005a*/ 	.short	(.L_24 - .L_23)


	//   ....[0]....
.L_23:
        /*005c*/ 	.word	0x000000e0


	//   ....[1]....
        /*0060*/ 	.word	0x00000260


	//   ....[2]....
        /*0064*/ 	.word	0x000003b0


	//----- nvinfo : EIATTR_EXIT_INSTR_OFFSETS
	.align		4
.L_24:
        /*0068*/ 	.byte	0x04, 0x1c
        /*006a*/ 	.short	(.L_26 - .L_25)


	//   ....[0]....
.L_25:
        /*006c*/ 	.word	0x00000500


	//----- nvinfo : EIATTR_CBANK_PARAM_SIZE
	.align		4
.L_26:
        /*0070*/ 	.byte	0x03, 0x19
        /*0072*/ 	.short	0x0018


	//----- nvinfo : EIATTR_PARAM_CBANK
	.align		4
        /*0074*/ 	.byte	0x04, 0x0a
        /*0076*/ 	.short	(.L_28 - .L_27)
	.align		4
.L_27:
        /*0078*/ 	.word	index@(.nv.constant0._Z9finalScanPfS_S_)
        /*007c*/ 	.short	0x0380
        /*007e*/ 	.short	0x0018


	//----- nvinfo : EIATTR_SW_WAR
	.align		4
.L_28:
        /*0080*/ 	.byte	0x04, 0x36
        /*0082*/ 	.short	(.L_30 - .L_29)
.L_29:
        /*0084*/ 	.word	0x00000008
.L_30:


//--------------------- .nv.info._Z10scanKernalPfS_ --------------------------
	.section	.nv.info._Z10scanKernalPfS_,"",@"SHT_CUDA_INFO"
	.sectionflags	@""
	.align	4


	//----- nvinfo : EIATTR_CUDA_API_VERSION
	.align		4
        /*0000*/ 	.byte	0x04, 0x37
        /*0002*/ 	.short	(.L_32 - .L_31)
.L_31:
        /*0004*/ 	.word	0x00000082


	//----- nvinfo : EIATTR_KPARAM_INFO
	.align		4
.L_32:
        /*0008*/ 	.byte	0x04, 0x17
        /*000a*/ 	.short	(.L_34 - .L_33)
.L_33:
        /*000c*/ 	.word	0x00000000
        /*0010*/ 	.short	0x0001
        /*0012*/ 	.short	0x0008
        /*0014*/ 	.byte	0x00, 0xf5, 0x21, 0x00


	//----- nvinfo : EIATTR_KPARAM_INFO
	.align		4
.L_34:
        /*0018*/ 	.byte	0x04, 0x17
        /*001a*/ 	.short	(.L_36 - .L_35)
.L_35:
        /*001c*/ 	.word	0x00000000
        /*0020*/ 	.short	0x0000
        /*0022*/ 	.short	0x0000
        /*0024*/ 	.byte	0x00, 0xf5, 0x21, 0x00


	//----- nvinfo : EIATTR_SPARSE_MMA_MASK
	.align		4
.L_36:
        /*0028*/ 	.byte	0x03, 0x50
        /*002a*/ 	.short	0x0000


	//----- nvinfo : EIATTR_MAXREG_COUNT
	.align		4
        /*002c*/ 	.byte	0x03, 0x1b
        /*002e*/ 	.short	0x00ff


	//----- nvinfo : EIATTR_NUM_BARRIERS
	.align		4
        /*0030*/ 	.byte	0x02, 0x4c
        /*0032*/ 	.byte	0x01
	.zero		1


	//----- nvinfo : EIATTR_EXTERNS
	.align		4
        /*0034*/ 	.byte	0x04, 0x0f
        /*0036*/ 	.short	(.L_38 - .L_37)


	//   ....[0]....
	.align		4
.L_37:
        /*0038*/ 	.word	index@(vprintf)


	//   ....[1]....
	.align		4
        /*003c*/ 	.word	index@(malloc)


	//----- nvinfo : EIATTR_MERCURY_ISA_VERSION
	.align		4
.L_38:
        /*0040*/ 	.byte	0x03, 0x5f
        /*0042*/ 	.short	0x0101


	//----- nvinfo : EIATTR_VRC_CTA_INIT_COUNT
	.align		4
        /*0044*/ 	.byte	0x02, 0x4a
	.zero		1
	.zero		1


	//----- nvinfo : EIATTR_SYSCALL_OFFSETS
	.align		4
        /*0048*/ 	.byte	0x04, 0x46
        /*004a*/ 	.short	(.L_40 - .L_39)


	//   ....[0]....
.L_39:
        /*004c*/ 	.word	0x00000110


	//   ....[1]....
        /*0050*/ 	.word	0x00000280


	//----- nvinfo : EIATTR_EXIT_INSTR_OFFSETS
	.align		4
.L_40:
        /*0054*/ 	.byte	0x04, 0x1c
        /*0056*/ 	.short	(.L_42 - .L_41)


	//   ....[0]....
.L_41:
        /*0058*/ 	.word	0x00000970


	//----- nvinfo : EIATTR_CBANK_PARAM_SIZE
	.align		4
.L_42:
        /*005c*/ 	.byte	0x03, 0x19
        /*005e*/ 	.short	0x0010


	//----- nvinfo : EIATTR_PARAM_CBANK
	.align		4
        /*0060*/ 	.byte	0x04, 0x0a
        /*0062*/ 	.short	(.L_44 - .L_43)
	.align		4
.L_43:
        /*0064*/ 	.word	index@(.nv.constant0._Z10scanKernalPfS_)
        /*0068*/ 	.short	0x0380
        /*006a*/ 	.short	0x0010


	//----- nvinfo : EIATTR_SW_WAR
	.align		4
.L_44:
        /*006c*/ 	.byte	0x04, 0x36
        /*006e*/ 	.short	(.L_46 - .L_45)
.L_45:
        /*0070*/ 	.word	0x00000008
.L_46:


//--------------------- .nv.callgraph             --------------------------
	.section	.nv.callgraph,"",@"SHT_CUDA_CALLGRAPH"
	.align	4
	.sectionentsize	8
	.align		4
        /*0000*/ 	.word	0x00000000
	.align		4
        /*0004*/ 	.word	0xffffffff
	.align		4
        /*0008*/ 	.word	index@(_Z9finalScanPfS_S_)
	.align		4
        /*000c*/ 	.word	index@(vprintf)
	.align		4
        /*0010*/ 	.word	index@(_Z9finalScanPfS_S_)
	.align		4
        /*0014*/ 	.word	index@(malloc)
	.align		4
        /*0018*/ 	.word	index@(_Z10scanKernalPfS_)
	.align		4
        /*001c*/ 	.word	index@(vprintf)
	.align		4
        /*0020*/ 	.word	index@(_Z10scanKernalPfS_)
	.align		4
        /*0024*/ 	.word	index@(malloc)
	.align		4
        /*0028*/ 	.word	0x00000000
	.align		4
        /*002c*/ 	.word	0xfffffffe
	.align		4
        /*0030*/ 	.word	0x00000000
	.align		4
        /*0034*/ 	.word	0xfffffffd
	.align		4
        /*0038*/ 	.word	0x00000000
	.align		4
        /*003c*/ 	.word	0xfffffffc


//--------------------- .nv.constant4             --------------------------
	.section	.nv.constant4,"a",@progbits
	.align	8
	.align		8
.nv.constant4:
        /*0000*/ 	.dword	vprintf
	.align		8
        /*0008*/ 	.dword	malloc
	.align		8
        /*0010*/ 	.dword	$str


//--------------------- .text._Z9finalScanPfS_S_  --------------------------
	.section	.text._Z9finalScanPfS_S_,"ax",@progbits
	.align	128
        .global         _Z9finalScanPfS_S_
        .type           _Z9finalScanPfS_S_,@function
        .size           _Z9finalScanPfS_S_,(.L_x_7 - _Z9finalScanPfS_S_)
        .other          _Z9finalScanPfS_S_,@"STO_CUDA_ENTRY STV_DEFAULT"
_Z9finalScanPfS_S_:
.text._Z9finalScanPfS_S_:
[----:B------:R-:W0:Y:S01]  /*0000*/  LDC R1, c[0x0][0x37c] ;  /* 0x0000df00ff017b82 */ /* 0x000e220000000800 */
[----:B------:R-:W-:Y:S01]  /*0010*/  MOV R0, 0x8 ;  /* 0x0000000800007802 */ /* 0x000fe20000000f00 */
[----:B------:R-:W1:Y:S01]  /*0020*/  LDCU UR4, c[0x0][0x2f8] ;  /* 0x00005f00ff0477ac */ /* 0x000e620008000800 */
[----:B------:R-:W2:Y:S01]  /*0030*/  S2R R19, SR_CTAID.X ;  /* 0x0000000000137919 */ /* 0x000ea20000002500 */
[----:B0-----:R-:W-:-:S04]  /*0040*/  VIADD R1, R1, 0xfffffff8 ;  /* 0xfffffff801017836 */ /* 0x001fc80000000000 */
[----:B------:R0:W3:Y:S01]  /*0050*/  LDC.64 R6, c[0x4][R0] ;  /* 0x0100000000067b82 */ /* 0x0000e20000000a00 */
[----:B------:R-:W4:Y:S01]  /*0060*/  LDCU UR5, c[0x0][0x2fc] ;  /* 0x00005f80ff0577ac */ /* 0x000f220008000800 */
[----:B------:R-:W0:Y:S01]  /*0070*/  S2R R18, SR_TID.X ;  /* 0x0000000000127919 */ /* 0x000e220000002100 */
[----:B------:R-:W-:Y:S02]  /*0080*/  HFMA2 R5, -RZ, RZ, 0, 0 ;  /* 0x00000000ff057431 */ /* 0x000fe400000001ff */
[----:B------:R-:W-:-:S03]  /*0090*/  IMAD.MOV.U32 R4, RZ, RZ, 0x80 ;  /* 0x00000080ff047424 */ /* 0x000fc600078e00ff */
[----:B------:R-:W0:Y:S01]  /*00a0*/  LDC R2, c[0x0][0x360] ;  /* 0x0000d800ff027b82 */ /* 0x000e220000000800 */
[----:B-1----:R-:W-:-:S05]  /*00b0*/  IADD3 R17, P0, PT, R1, UR4, RZ ;  /* 0x0000000401117c10 */ /* 0x002fca000ff1e0ff */
[----:B--2-4-:R-:W-:-:S08]  /*00c0*/  IMAD.X R16, RZ, RZ, UR5, P0 ;  /* 0x00000005ff107e24 */ /* 0x014fd000080e06ff */
[----:B------:R-:W-:-:S07]  /*00d0*/  LEPC R20, `(.L_x_0) ;  /* 0x000000001014794e */ /* 0x000fce0000000000 */
[----:B0--3--:R-:W-:Y:S05]  /*00e0*/  CALL.ABS.NOINC R6 ;  /* 0x0000000006007343 */ /* 0x009fea0003c00000 */
.L_x_0:
[----:B------:R-:W0:Y:S01]  /*00f0*/  S2R R0, SR_CgaCtaId ;  /* 0x0000000000007919 */ /* 0x000e220000008800 */
[----:B------:R-:W-:Y:S01]  /*0100*/  MOV R3, 0x400 ;  /* 0x0000040000037802 */ /* 0x000fe20000000f00 */
[----:B------:R-:W-:Y:S05]  /*0110*/  WARPSYNC.ALL ;  /* 0x0000000000007948 */ /* 0x000fea0003800000 */
[----:B0-----:R-:W-:-:S05]  /*0120*/  LEA R3, R0, R3, 0x18 ;  /* 0x0000000300037211 */ /* 0x001fca00078ec0ff */
[----:B------:R0:W-:Y:S01]  /*0130*/  STS.64 [R3], R4 ;  /* 0x0000000403007388 */ /* 0x0001e20000000a00 */
[----:B------:R-:W-:Y:S01]  /*0140*/  BAR.SYNC.DEFER_BLOCKING 0x0 ;  /* 0x0000000000007b1d */ /* 0x000fe20000010000 */
[----:B------:R-:W-:-:S04]  /*0150*/  ISETP.NE.AND P0, PT, R19, RZ, PT ;  /* 0x000000ff1300720c */ /* 0x000fc80003f05270 */
[----:B------:R-:W-:Y:S01]  /*0160*/  P2R R0, PR, RZ, 0x1 ;  /* 0x00000001ff007803 */ /* 0x000fe20000000000 */
[----:B------:R-:W1:Y:S08]  /*0170*/  LDCU.64 UR36, c[0x0][0x358] ;  /* 0x00006b00ff2477ac */ /* 0x000e700008000a00 */
[----:B------:R-:W2:Y:S01]  /*0180*/  @P0 LDC.64 R6, c[0x0][0x388] ;  /* 0x0000e200ff060b82 */ /* 0x000ea20000000a00 */
[----:B0-----:R-:W-:Y:S01]  /*0190*/  @P0 VIADD R5, R19, 0xffffffff ;  /* 0xffffffff13050836 */ /* 0x001fe20000000000 */
[----:B------:R-:W0:Y:S03]  /*01a0*/  @P0 LDS.64 R8, [R3] ;  /* 0x0000000003080984 */ /* 0x000e260000000a00 */
[----:B--2---:R-:W-:-:S06]  /*01b0*/  @P0 IMAD.WIDE.U32 R6, R5, 0x4, R6 ;  /* 0x0000000405060825 */ /* 0x004fcc00078e0006 */
[----:B-1----:R-:W2:Y:S01]  /*01c0*/  @P0 LDG.E R6, desc[UR36][R6.64] ;  /* 0x0000002406060981 */ /* 0x002ea2000c1e1900 */
[----:B------:R-:W-:Y:S01]  /*01d0*/  MOV R0, 0x8 ;  /* 0x0000000800007802 */ /* 0x000fe20000000f00 */
[C---:B------:R-:W-:Y:S01]  /*01e0*/  IMAD R22, R2.reuse, R19, R18 ;  /* 0x0000001302167224 */ /* 0x040fe200078e0212 */
[----:B------:R-:W-:Y:S02]  /*01f0*/  SHF.L.U32 R4, R2, 0x2, RZ ;  /* 0x0000000202047819 */ /* 0x000fe400000006ff */
[----:B------:R1:W3:Y:S01]  /*0200*/  LDC.64 R10, c[0x4][R0] ;  /* 0x01000000000a7b82 */ /* 0x0002e20000000a00 */
[----:B0-----:R-:W-:-:S04]  /*0210*/  @P0 IMAD.WIDE.U32 R8, R5, 0x4, R8 ;  /* 0x0000000405080825 */ /* 0x001fc800078e0008 */
[----:B------:R-:W-:Y:S01]  /*0220*/  IMAD.MOV.U32 R5, RZ, RZ, RZ ;  /* 0x000000ffff057224 */ /* 0x000fe200078e00ff */
[----:B--2---:R1:W-:Y:S02]  /*0230*/  @P0 ST.E desc[UR36][R8.64], R6 ;  /* 0x0000000608000985 */ /* 0x0043e4000c101924 */
[----:B---3--:R-:W-:Y:S06]  /*0240*/  BAR.SYNC.DEFER_BLOCKING 0x0 ;  /* 0x0000000000007b1d */ /* 0x008fec0000010000 */
[----:B------:R-:W-:-:S07]  /*0250*/  LEPC R20, `(.L_x_1) ;  /* 0x000000001014794e */ /* 0x000fce0000000000 */
[----:B-1----:R-:W-:Y:S05]  /*0260*/  CALL.ABS.NOINC R10 ;  /* 0x000000000a007343 */ /* 0x002fea0003c00000 */
.L_x_1:
[----:B------:R-:W0:Y:S02]  /*0270*/  LDC.64 R6, c[0x0][0x380] ;  /* 0x0000e000ff067b82 */ /* 0x000e240000000a00 */
[----:B0-----:R-:W-:-:S05]  /*0280*/  IMAD.WIDE R6, R22, 0x4, R6 ;  /* 0x0000000416067825 */ /* 0x001fca00078e0206 */
[----:B------:R0:W2:Y:S01]  /*0290*/  LDG.E R0, desc[UR36][R6.64] ;  /* 0x0000002406007981 */ /* 0x0000a2000c1e1900 */
[----:B------:R-:W1:Y:S01]  /*02a0*/  S2UR UR5, SR_CgaCtaId ;  /* 0x00000000000579c3 */ /* 0x000e620000008800 */
[----:B------:R-:W-:Y:S01]  /*02b0*/  UMOV UR4, 0x400 ;  /* 0x0000040000047882 */ /* 0x000fe20000000000 */
[----:B------:R-:W-:Y:S01]  /*02c0*/  MOV R8, 0x0 ;  /* 0x0000000000087802 */ /* 0x000fe20000000f00 */
[----:B------:R-:W-:-:S05]  /*02d0*/  IMAD.WIDE.U32 R10, R18, 0x4, R4 ;  /* 0x00000004120a7825 */ /* 0x000fca00078e0004 */
[----:B------:R-:W3:Y:S01]  /*02e0*/  LDC.64 R8, c[0x4][R8] ;  /* 0x0100000008087b82 */ /* 0x000ee20000000a00 */
[----:B0-----:R-:W-:Y:S01]  /*02f0*/  MOV R6, R17 ;  /* 0x0000001100067202 */ /* 0x001fe20000000f00 */
[----:B------:R-:W-:Y:S01]  /*0300*/  IMAD.MOV.U32 R7, RZ, RZ, R16 ;  /* 0x000000ffff077224 */ /* 0x000fe200078e0010 */
[----:B-1----:R-:W-:-:S09]  /*0310*/  ULEA UR4, UR5, UR4, 0x18 ;  /* 0x0000000405047291 */ /* 0x002fd2000f8ec0ff */
[----:B------:R0:W-:Y:S01]  /*0320*/  STS.64 [UR4+0x8], R4 ;  /* 0x00000804ff007988 */ /* 0x0001e20008000a04 */
[----:B------:R-:W-:Y:S05]  /*0330*/  WARPSYNC.ALL ;  /* 0x0000000000007948 */ /* 0x000fea0003800000 */
[----:B------:R-:W0:Y:S02]  /*0340*/  LDCU.64 UR4, c[0x4][0x10] ;  /* 0x01000200ff0477ac */ /* 0x000e240008000a00 */
[----:B0-----:R-:W-:Y:S01]  /*0350*/  MOV R4, UR4 ;  /* 0x0000000400047c02 */ /* 0x001fe20008000f00 */
[----:B------:R-:W-:Y:S01]  /*0360*/  IMAD.U32 R5, RZ, RZ, UR5 ;  /* 0x00000005ff057e24 */ /* 0x000fe2000f8e00ff */
[----:B--2---:R0:W-:Y:S04]  /*0370*/  ST.E desc[UR36][R10.64], R0 ;  /* 0x000000000a007985 */ /* 0x0041e8000c101924 */
[----:B------:R0:W-:Y:S01]  /*0380*/  STL [R1], R2 ;  /* 0x0000000201007387 */ /* 0x0001e20000100800 */
[----:B---3--:R-:W-:Y:S06]  /*0390*/  BAR.SYNC.DEFER_BLOCKING 0x0 ;  /* 0x0000000000007b1d */ /* 0x008fec0000010000 */
[----:B------:R-:W-:-:S07]  /*03a0*/  LEPC R20, `(.L_x_2) ;  /* 0x000000001014794e */ /* 0x000fce0000000000 */
[----:B0-----:R-:W-:Y:S05]  /*03b0*/  CALL.ABS.NOINC R8 ;  /* 0x0000000008007343 */ /* 0x001fea0003c00000 */
.L_x_2:
[----:B------:R-:W0:Y:S01]  /*03c0*/  S2R R3, SR_CgaCtaId ;  /* 0x0000000000037919 */ /* 0x000e220000008800 */
[----:B------:R-:W-:Y:S01]  /*03d0*/  ISETP.NE.AND P6, PT, R19, RZ, PT ;  /* 0x000000ff1300720c */ /* 0x000fe20003fc5270 */
[----:B------:R-:W1:Y:S01]  /*03e0*/  LDC.64 R8, c[0x0][0x390] ;  /* 0x0000e400ff087b82 */ /* 0x000e620000000a00 */
[----:B------:R-:W-:-:S11]  /*03f0*/  MOV R0, 0x400 ;  /* 0x0000040000007802 */ /* 0x000fd60000000f00 */
[----:B------:R-:W-:Y:S02]  /*0400*/  @P6 IADD3 R19, PT, PT, R19, -0x1, RZ ;  /* 0xffffffff13136810 */ /* 0x000fe40007ffe0ff */
[----:B0-----:R-:W-:-:S05]  /*0410*/  LEA R10, R3, R0, 0x18 ;  /* 0x00000000030a7211 */ /* 0x001fca00078ec0ff */
[----:B------:R-:W0:Y:S02]  /*0420*/  @P6 LDS.128 R4, [R10] ;  /* 0x000000000a046984 */ /* 0x000e240000000c00 */
[----:B0-----:R-:W-:-:S04]  /*0430*/  @P6 IMAD.WIDE.U32 R4, R19, 0x4, R4 ;  /* 0x0000000413046825 */ /* 0x001fc800078e0004 */
[----:B------:R-:W-:Y:S02]  /*0440*/  @P6 IMAD.WIDE.U32 R6, R18, 0x4, R6 ;  /* 0x0000000412066825 */ /* 0x000fe400078e0006 */
[----:B------:R-:W2:Y:S04]  /*0450*/  @P6 LD.E R5, desc[UR36][R4.64] ;  /* 0x0000002404056980 */ /* 0x000ea8000c101900 */
[----:B------:R-:W2:Y:S01]  /*0460*/  @P6 LD.E R0, desc[UR36][R6.64] ;  /* 0x0000002406006980 */ /* 0x000ea2000c101900 */
[----:B------:R-:W-:Y:S05]  /*0470*/  @P6 WARPSYNC.ALL ;  /* 0x0000000000006948 */ /* 0x000fea0003800000 */
[----:B--2---:R-:W-:-:S05]  /*0480*/  @P6 FADD R11, R0, R5 ;  /* 0x00000005000b6221 */ /* 0x004fca0000000000 */
[----:B------:R-:W-:Y:S01]  /*0490*/  @P6 ST.E desc[UR36][R6.64], R11 ;  /* 0x0000000b06006985 */ /* 0x000fe2000c101924 */
[----:B------:R-:W-:Y:S06]  /*04a0*/  @P6 BAR.SYNC.DEFER_BLOCKING 0x0 ;  /* 0x0000000000006b1d */ /* 0x000fec0000010000 */
[----:B------:R-:W0:Y:S02]  /*04b0*/  LDS.64 R2, [R10+0x8] ;  /* 0x000008000a027984 */ /* 0x000e240000000a00 */
[----:B0-----:R-:W-:-:S06]  /*04c0*/  IMAD.WIDE.U32 R2, R18, 0x4, R2 ;  /* 0x0000000412027825 */ /* 0x001fcc00078e0002 */
[----:B------:R-:W2:Y:S01]  /*04d0*/  LD.E R3, desc[UR36][R2.64] ;  /* 0x0000002402037980 */ /* 0x000ea2000c101900 */
[----:B-1----:R-:W-:-:S05]  /*04e0*/  IMAD.WIDE R22, R22, 0x4, R8 ;  /* 0x0000000416167825 */ /* 0x002fca00078e0208 */
[----:B--2---:R-:W-:Y:S01]  /*04f0*/  STG.E desc[UR36][R22.64], R3 ;  /* 0x0000000316007986 */ /* 0x004fe2000c101924 */
[----:B------:R-:W-:Y:S05]  /*0500*/  EXIT ;  /* 0x000000000000794d */ /* 0x000fea0003800000 */
.L_x_3:
[----:B------:R-:W-:-:S00]  /*0510*/  BRA `(.L_x_3) ;  /* 0xfffffffc00fc7947 */ /* 0x000fc0000383ffff */
[----:B------:R-:W-:-:S00]  /*0520*/  NOP ;  /* 0x0000000000007918 */ /* 0x000fc00000000000 */
        /* <DEDUP_REMOVED lines=13> */
.L_x_7:


//--------------------- .text._Z10scanKernalPfS_  --------------------------
	.section	.text._Z10scanKernalPfS_,"ax",@progbits
	.align	128
        .global         _Z10scanKernalPfS_
        .type           _Z10scanKernalPfS_,@function
        .size           _Z10scanKernalPfS_,(.L_x_8 - _Z10scanKernalPfS_)
        .other          _Z10scanKernalPfS_,@"STO_CUDA_ENTRY STV_DEFAULT"
_Z10scanKernalPfS_:
.text._Z10scanKernalPfS_:
[----:B------:R-:W0:Y:S01]  /*0000*/  LDC R1, c[0x0][0x37c] ;  /* 0x0000df00ff017b82 */ /* 0x000e220000000800 */
[----:B------:R-:W1:Y:S01]  /*0010*/  S2R R19, SR_TID.X ;  /* 0x0000000000137919 */ /* 0x000e620000002100 */
[----:B------:R-:W2:Y:S06]  /*0020*/  LDCU UR5, c[0x0][0x2fc] ;  /* 0x00005f80ff0577ac */ /* 0x000eac0008000800 */
[----:B------:R-:W1:Y:S01]  /*0030*/  S2UR UR6, SR_CTAID.X ;  /* 0x00000000000679c3 */ /* 0x000e620000002500 */
[----:B------:R-:W-:-:S07]  /*0040*/  MOV R0, 0x8 ;  /* 0x0000000800007802 */ /* 0x000fce0000000f00 */
[----:B------:R-:W-:Y:S01]  /*0050*/  BAR.SYNC.DEFER_BLOCKING 0x0 ;  /* 0x0000000000007b1d */ /* 0x000fe20000010000 */
[----:B0-----:R-:W-:Y:S01]  /*0060*/  IADD3 R1, PT, PT, R1, -0x8, RZ ;  /* 0xfffffff801017810 */ /* 0x001fe20007ffe0ff */
[----:B------:R-:W-:-:S06]  /*0070*/  HFMA2 R5, -RZ, RZ, 0, 0 ;  /* 0x00000000ff057431 */ /* 0x000fcc00000001ff */
[----:B------:R-:W1:Y:S01]  /*0080*/  LDC R2, c[0x0][0x360] ;  /* 0x0000d800ff027b82 */ /* 0x000e620000000800 */
[----:B------:R-:W0:Y:S01]  /*0090*/  LDCU UR4, c[0x0][0x2f8] ;  /* 0x00005f00ff0477ac */ /* 0x000e220008000800 */
[----:B------:R-:W3:Y:S06]  /*00a0*/  LDCU.64 UR36, c[0x0][0x358] ;  /* 0x00006b00ff2477ac */ /* 0x000eec0008000a00 */
[----:B------:R4:W3:Y:S01]  /*00b0*/  LDC.64 R6, c[0x4][R0] ;  /* 0x0100000000067b82 */ /* 0x0008e20000000a00 */
[----:B0-----:R-:W-:-:S04]  /*00c0*/  IADD3 R16, P0, PT, R1, UR4, RZ ;  /* 0x0000000401107c10 */ /* 0x001fc8000ff1e0ff */
[----:B--2---:R-:W-:Y:S01]  /*00d0*/  IADD3.X R17, PT, PT, RZ, UR5, RZ, P0, !PT ;  /* 0x00000005ff117c10 */ /* 0x004fe200087fe4ff */
[C---:B-1----:R-:W-:Y:S01]  /*00e0*/  IMAD R18, R2.reuse, UR6, R19 ;  /* 0x0000000602127c24 */ /* 0x042fe2000f8e0213 */
[----:B----4-:R-:W-:-:S07]  /*00f0*/  SHF.L.U32 R4, R2, 0x2, RZ ;  /* 0x0000000202047819 */ /* 0x010fce00000006ff */
[----:B------:R-:W-:-:S07]  /*0100*/  LEPC R20, `(.L_x_4) ;  /* 0x000000001014794e */ /* 0x000fce0000000000 */
[----:B---3--:R-:W-:Y:S05]  /*0110*/  CALL.ABS.NOINC R6 ;  /* 0x0000000006007343 */ /* 0x008fea0003c00000 */
.L_x_4:
[----:B------:R-:W0:Y:S01]  /*0120*/  S2R R0, SR_CgaCtaId ;  /* 0x0000000000007919 */ /* 0x000e220000008800 */
[----:B------:R-:W-:Y:S01]  /*0130*/  MOV R3, 0x400 ;  /* 0x0000040000037802 */ /* 0x000fe20000000f00 */
[----:B------:R-:W1:Y:S01]  /*0140*/  LDC.64 R6, c[0x0][0x380] ;  /* 0x0000e000ff067b82 */ /* 0x000e620000000a00 */
[----:B------:R-:W-:Y:S05]  /*0150*/  WARPSYNC.ALL ;  /* 0x0000000000007948 */ /* 0x000fea0003800000 */
[----:B------:R-:W-:Y:S01]  /*0160*/  MOV R8, 0x0 ;  /* 0x0000000000087802 */ /* 0x000fe20000000f00 */
[----:B------:R-:W2:Y:S01]  /*0170*/  LDCU.64 UR4, c[0x4][0x10] ;  /* 0x01000200ff0477ac */ /* 0x000ea20008000a00 */
[----:B-1----:R-:W-:Y:S01]  /*0180*/  IMAD.WIDE R6, R18, 0x4, R6 ;  /* 0x0000000412067825 */ /* 0x002fe200078e0206 */
[----:B0-----:R-:W-:-:S05]  /*0190*/  LEA R3, R0, R3, 0x18 ;  /* 0x0000000300037211 */ /* 0x001fca00078ec0ff */
[----:B------:R2:W-:Y:S01]  /*01a0*/  STS.64 [R3], R4 ;  /* 0x0000000403007388 */ /* 0x0005e20000000a00 */
[----:B------:R-:W-:Y:S06]  /*01b0*/  BAR.SYNC.DEFER_BLOCKING 0x0 ;  /* 0x0000000000007b1d */ /* 0x000fec0000010000 */
[----:B------:R0:W3:Y:S02]  /*01c0*/  LDG.E R0, desc[UR36][R6.64] ;  /* 0x0000002406007981 */ /* 0x0000e4000c1e1900 */
[----:B------:R-:W1:Y:S01]  /*01d0*/  LDC.64 R8, c[0x4][R8] ;  /* 0x0100000008087b82 */ /* 0x000e620000000a00 */
[----:B--2---:R-:W-:Y:S01]  /*01e0*/  MOV R4, UR4 ;  /* 0x0000000400047c02 */ /* 0x004fe20008000f00 */
[----:B------:R-:W2:Y:S01]  /*01f0*/  LDS.64 R10, [R3] ;  /* 0x00000000030a7984 */ /* 0x000ea20000000a00 */
[----:B------:R-:W-:-:S02]  /*0200*/  MOV R5, UR5 ;  /* 0x0000000500057c02 */ /* 0x000fc40008000f00 */
[----:B0-----:R-:W-:Y:S02]  /*0210*/  MOV R6, R16 ;  /* 0x0000001000067202 */ /* 0x001fe40000000f00 */
[----:B------:R-:W-:Y:S01]  /*0220*/  MOV R7, R17 ;  /* 0x0000001100077202 */ /* 0x000fe20000000f00 */
[----:B--2---:R-:W-:-:S05]  /*0230*/  IMAD.WIDE.U32 R10, R19, 0x4, R10 ;  /* 0x00000004130a7825 */ /* 0x004fca00078e000a */
[----:B---3--:R0:W-:Y:S04]  /*0240*/  ST.E desc[UR36][R10.64], R0 ;  /* 0x000000000a007985 */ /* 0x0081e8000c101924 */
[----:B------:R0:W-:Y:S01]  /*0250*/  STL [R1], R2 ;  /* 0x0000000201007387 */ /* 0x0001e20000100800 */
[----:B-1----:R-:W-:Y:S06]  /*0260*/  BAR.SYNC.DEFER_BLOCKING 0x0 ;  /* 0x0000000000007b1d */ /* 0x002fec0000010000 */
[----:B------:R-:W-:-:S07]  /*0270*/  LEPC R20, `(.L_x_5) ;  /* 0x000000001014794e */ /* 0x000fce0000000000 */
[----:B0-----:R-:W-:Y:S05]  /*0280*/  CALL.ABS.NOINC R8 ;  /* 0x0000000008007343 */ /* 0x001fea0003c00000 */
.L_x_5:
[----:B------:R-:W0:Y:S01]  /*0290*/  S2R R3, SR_CgaCtaId ;  /* 0x0000000000037919 */ /* 0x000e220000008800 */
[----:B------:R-:W-:Y:S02]  /*02a0*/  ISETP.NE.AND P0, PT, R19, RZ, PT ;  /* 0x000000ff1300720c */ /* 0x000fe40003f05270 */
[----:B------:R-:W-:-:S11]  /*02b0*/  MOV R0, 0x400 ;  /* 0x0000040000007802 */ /* 0x000fd60000000f00 */
[----:B------:R-:W-:Y:S02]  /*02c0*/  @P0 IADD3 R5, PT, PT, R19, -0x1, RZ ;  /* 0xffffffff13050810 */ /* 0x000fe40007ffe0ff */
[----:B0-----:R-:W-:-:S05]  /*02d0*/  LEA R0, R3, R0, 0x18 ;  /* 0x0000000003007211 */ /* 0x001fca00078ec0ff */
[----:B------:R-:W0:Y:S02]  /*02e0*/  @P0 LDS.64 R2, [R0] ;  /* 0x0000000000020984 */ /* 0x000e240000000a00 */
[----:B0-----:R-:W-:-:S04]  /*02f0*/  @P0 IMAD.WIDE.U32 R4, R5, 0x4, R2 ;  /* 0x0000000405040825 */ /* 0x001fc800078e0002 */
[C---:B------:R-:W-:Y:S02]  /*0300*/  @P0 IMAD.WIDE.U32 R2, R19.reuse, 0x4, R2 ;  /* 0x0000000413020825 */ /* 0x040fe400078e0002 */
[----:B------:R-:W2:Y:S04]  /*0310*/  @P0 LD.E R4, desc[UR36][R4.64] ;  /* 0x0000002404040980 */ /* 0x000ea8000c101900 */
[----:B------:R-:W2:Y:S01]  /*0320*/  @P0 LD.E R7, desc[UR36][R2.64] ;  /* 0x0000002402070980 */ /* 0x000ea2000c101900 */
[----:B------:R-:W-:Y:S05]  /*0330*/  WARPSYNC.ALL ;  /* 0x0000000000007948 */ /* 0x000fea0003800000 */
[----:B------:R-:W-:-:S13]  /*0340*/  ISETP.GE.U32.AND P1, PT, R19, 0x2, PT ;  /* 0x000000021300780c */ /* 0x000fda0003f26070 */
[----:B------:R-:W-:Y:S01]  /*0350*/  @P1 IADD3 R9, PT, PT, R19, -0x2, RZ ;  /* 0xfffffffe13091810 */ /* 0x000fe20007ffe0ff */
[----:B--2---:R-:W-:-:S05]  /*0360*/  @P0 FADD R11, R4, R7 ;  /* 0x00000007040b0221 */ /* 0x004fca0000000000 */
[----:B------:R-:W-:Y:S01]  /*0370*/  @P0 ST.E desc[UR36][R2.64], R11 ;  /* 0x0000000b02000985 */ /* 0x000fe2000c101924 */
[----:B------:R-:W-:Y:S06]  /*0380*/  BAR.SYNC.DEFER_BLOCKING 0x0 ;  /* 0x0000000000007b1d */ /* 0x000fec0000010000 */
[----:B------:R-:W0:Y:S02]  /*0390*/  @P1 LDS.64 R6, [R0] ;  /* 0x0000000000061984 */ /* 0x000e240000000a00 */
[----:B0-----:R-:W-:-:S04]  /*03a0*/  @P1 IMAD.WIDE.U32 R8, R9, 0x4, R6 ;  /* 0x0000000409081825 */ /* 0x001fc800078e0006 */
[C---:B------:R-:W-:Y:S02]  /*03b0*/  @P1 IMAD.WIDE.U32 R6, R19.reuse, 0x4, R6 ;  /* 0x0000000413061825 */ /* 0x040fe400078e0006 */
[----:B------:R-:W2:Y:S04]  /*03c0*/  @P1 LD.E R8, desc[UR36][R8.64] ;  /* 0x0000002408081980 */ /* 0x000ea8000c101900 */
[----:B------:R-:W2:Y:S01]  /*03d0*/  @P1 LD.E R5, desc[UR36][R6.64] ;  /* 0x0000002406051980 */ /* 0x000ea2000c101900 */
[----:B------:R-:W-:Y:S01]  /*03e0*/  ISETP.GE.U32.AND P0, PT, R19, 0x4, PT ;  /* 0x000000041300780c */ /* 0x000fe20003f06070 */
[----:B--2---:R-:W-:-:S12]  /*03f0*/  @P1 FADD R13, R8, R5 ;  /* 0x00000005080d1221 */ /* 0x004fd80000000000 */
[----:B------:R-:W-:Y:S01]  /*0400*/  @P0 IADD3 R5, PT, PT, R19, -0x4, RZ ;  /* 0xfffffffc13050810 */ /* 0x000fe20007ffe0ff */
        /* <DEDUP_REMOVED lines=76> */
[----:B------:R-:W2:Y:S02]  /*08d0*/  @P1 LD.E R5, desc[UR36][R6.64] ;  /* 0x0000002406051980 */ /* 0x000ea4000c101900 */
[----:B--2---:R-:W-:Y:S02]  /*08e0*/  @P1 FADD R13, R8, R5 ;  /* 0x00000005080d1221 */ /* 0x004fe40000000000 */
[----:B------:R-:W0:Y:S03]  /*08f0*/  LDC.64 R4, c[0x0][0x388] ;  /* 0x0000e200ff047b82 */ /* 0x000e260000000a00 */
[----:B------:R-:W-:Y:S05]  /*0900*/  @P1 ST.E desc[UR36][R6.64], R13 ;  /* 0x0000000d06001985 */ /* 0x000fea000c101924 */
[----:B------:R-:W-:Y:S06]  /*0910*/  BAR.SYNC.DEFER_BLOCKING 0x0 ;  /* 0x0000000000007b1d */ /* 0x000fec0000010000 */
[----:B------:R-:W1:Y:S02]  /*0920*/  LDS.64 R2, [R0] ;  /* 0x0000000000027984 */ /* 0x000e640000000a00 */
[----:B-1----:R-:W-:-:S06]  /*0930*/  IMAD.WIDE.U32 R2, R19, 0x4, R2 ;  /* 0x0000000413027825 */ /* 0x002fcc00078e0002 */
[----:B------:R-:W2:Y:S01]  /*0940*/  LD.E R3, desc[UR36][R2.64] ;  /* 0x0000002402037980 */ /* 0x000ea2000c101900 */
[----:B0-----:R-:W-:-:S05]  /*0950*/  IMAD.WIDE R18, R18, 0x4, R4 ;  /* 0x0000000412127825 */ /* 0x001fca00078e0204 */
[----:B--2---:R-:W-:Y:S01]  /*0960*/  STG.E desc[UR36][R18.64], R3 ;  /* 0x0000000312007986 */ /* 0x004fe2000c101924 */
[----:B------:R-:W-:Y:S05]  /*0970*/  EXIT ;  /* 0x000000000000794d */ /* 0x000fea0003800000 */
.L_x_6:
        /* <DEDUP_REMOVED lines=16> */
.L_x_8:


//--------------------- .nv.global.init           --------------------------
	.section	.nv.global.init,"aw",@progbits
.nv.global.init:
	.type		$str,@object
	.size		$str,(.L_0 - $str)
$str:
        /*0000*/ 	.byte	0x42, 0x4c, 0x4f, 0x43, 0x4b, 0x20, 0x44, 0x49, 0x4d, 0x3a, 0x20, 0x25, 0x69, 0x00
.L_0:


//--------------------- .nv.shared._Z9finalScanPfS_S_ --------------------------
	.section	.nv.shared._Z9finalScanPfS_S_,"aw",@nobits
	.sectionflags	@""
	.align	8
.nv.shared._Z9finalScanPfS_S_:
	.zero		1040


//--------------------- .nv.shared.reserved.0     --------------------------
	.section	.nv.shared.reserved.0,"aw",@nobits
	.weak		__nv_reservedSMEM_offset_0_alias
	.size		__nv_reservedSMEM_offset_0_alias, 0, 64
	.other		__nv_reservedSMEM_offset_0_alias,@"STO_CUDA_RESERVED_SHARED STV_DEFAULT"
__nv_reservedSMEM_offset_0_alias:
	.zero		0
	.zero		64


//--------------------- .nv.shared._Z10scanKernalPfS_ --------------------------
	.section	.nv.shared._Z10scanKernalPfS_,"aw",@nobits
	.sectionflags	@""
	.align	8
.nv.shared._Z10scanKernalPfS_:
	.zero		1032


//--------------------- .nv.constant0._Z9finalScanPfS_S_ --------------------------
	.section	.nv.constant0._Z9finalScanPfS_S_,"a",@progbits
	.sectionflags	@""
	.align	4
.nv.constant0._Z9finalScanPfS_S_:
	.zero		920


//--------------------- .nv.constant0._Z10scanKernalPfS_ --------------------------
	.section	.nv.constant0._Z10scanKernalPfS_,"a",@progbits
	.sectionflags	@""
	.align	4
.nv.constant0._Z10scanKernalPfS_:
	.zero		912


//--------------------- SYMBOLS --------------------------

	.type		.nv.reservedSmem.offset0,@object
	.size		.nv.reservedSmem.offset0,0x4
	.type		.nv.reservedSmem.cap,@object
	.size		.nv.reservedSmem.cap,0x4
	.type		vprintf,@function
	.type		malloc,@function
